	.headerflags	@"EF_CUDA_TEXMODE_UNIFIED EF_CUDA_64BIT_ADDRESS EF_CUDA_ACCELERATORS EF_CUDA_SM90 EF_CUDA_VIRTUAL_SM(EF_CUDA_SM90)"
	.elftype	@"ET_EXEC"


//--------------------- .nv.info                  --------------------------
	.section	.nv.info,"",@"SHT_CUDA_INFO"
	.align	4


	//----- nvinfo : EIATTR_REGCOUNT
	.align		4
        /*0000*/ 	.byte	0x04, 0x2f
        /*0002*/ 	.short	(.L_1 - .L_0)
	.align		4
.L_0:
        /*0004*/ 	.word	index@(triton_poi_fused_add_convolution_relu_threshold_backward_4)
        /*0008*/ 	.word	0x00000012


	//----- nvinfo : EIATTR_MIN_STACK_SIZE
	.align		4
.L_1:
        /*000c*/ 	.byte	0x04, 0x12
        /*000e*/ 	.short	(.L_3 - .L_2)
	.align		4
.L_2:
        /*0010*/ 	.word	index@(triton_poi_fused_add_convolution_relu_threshold_backward_4)
        /*0014*/ 	.word	0x00000000


	//----- nvinfo : EIATTR_FRAME_SIZE
	.align		4
.L_3:
        /*0018*/ 	.byte	0x04, 0x11
        /*001a*/ 	.short	(.L_5 - .L_4)
	.align		4
.L_4:
        /*001c*/ 	.word	index@(triton_poi_fused_add_convolution_relu_threshold_backward_4)
        /*0020*/ 	.word	0x00000000


	//----- nvinfo : EIATTR_MIN_STACK_SIZE
	.align		4
.L_5:
        /*0024*/ 	.byte	0x04, 0x12
        /*0026*/ 	.short	(.L_7 - .L_6)
	.align		4
.L_6:
        /*0028*/ 	.word	index@(triton_poi_fused_add_convolution_relu_threshold_backward_4)
        /*002c*/ 	.word	0x00000000
.L_7:


//--------------------- .nv.info.triton_poi_fused_add_convolution_relu_threshold_backward_4 --------------------------
	.section	.nv.info.triton_poi_fused_add_convolution_relu_threshold_backward_4,"",@"SHT_CUDA_INFO"
	.sectionflags	@""
	.align	4


	//----- nvinfo : EIATTR_CUDA_API_VERSION
	.align		4
        /*0000*/ 	.byte	0x04, 0x37
        /*0002*/ 	.short	(.L_9 - .L_8)
.L_8:
        /*0004*/ 	.word	0x0000007c


	//----- nvinfo : EIATTR_KPARAM_INFO
	.align		4
.L_9:
        /*0008*/ 	.byte	0x04, 0x17
        /*000a*/ 	.short	(.L_11 - .L_10)
.L_10:
        /*000c*/ 	.word	0x00000000
        /*0010*/ 	.short	0x0006
        /*0012*/ 	.short	0x0030
        /*0014*/ 	.byte	0x00, 0xf0, 0x11, 0x00


	//----- nvinfo : EIATTR_KPARAM_INFO
	.align		4
.L_11:
        /*0018*/ 	.byte	0x04, 0x17
        /*001a*/ 	.short	(.L_13 - .L_12)
.L_12:
        /*001c*/ 	.word	0x00000000
        /*0020*/ 	.short	0x0005
        /*0022*/ 	.short	0x0028
        /*0024*/ 	.byte	0x00, 0xf4, 0x21, 0x00


	//----- nvinfo : EIATTR_KPARAM_INFO
	.align		4
.L_13:
        /*0028*/ 	.byte	0x04, 0x17
        /*002a*/ 	.short	(.L_15 - .L_14)
.L_14:
        /*002c*/ 	.word	0x00000000
        /*0030*/ 	.short	0x0004
        /*0032*/ 	.short	0x0020
        /*0034*/ 	.byte	0x00, 0xf4, 0x21, 0x00


	//----- nvinfo : EIATTR_KPARAM_INFO
	.align		4
.L_15:
        /*0038*/ 	.byte	0x04, 0x17
        /*003a*/ 	.short	(.L_17 - .L_16)
.L_16:
        /*003c*/ 	.word	0x00000000
        /*0040*/ 	.short	0x0003
        /*0042*/ 	.short	0x0018
        /*0044*/ 	.byte	0x00, 0xf4, 0x21, 0x00


	//----- nvinfo : EIATTR_KPARAM_INFO
	.align		4
.L_17:
        /*0048*/ 	.byte	0x04, 0x17
        /*004a*/ 	.short	(.L_19 - .L_18)
.L_18:
        /*004c*/ 	.word	0x00000000
        /*0050*/ 	.short	0x0002
        /*0052*/ 	.short	0x0010
        /*0054*/ 	.byte	0x00, 0xf4, 0x21, 0x00


	//----- nvinfo : EIATTR_KPARAM_INFO
	.align		4
.L_19:
        /*0058*/ 	.byte	0x04, 0x17
        /*005a*/ 	.short	(.L_21 - .L_20)
.L_20:
        /*005c*/ 	.word	0x00000000
        /*0060*/ 	.short	0x0001
        /*0062*/ 	.short	0x0008
        /*0064*/ 	.byte	0x00, 0xf4, 0x21, 0x00


	//----- nvinfo : EIATTR_KPARAM_INFO
	.align		4
.L_21:
        /*0068*/ 	.byte	0x04, 0x17
        /*006a*/ 	.short	(.L_23 - .L_22)
.L_22:
        /*006c*/ 	.word	0x00000000
        /*0070*/ 	.short	0x0000
        /*0072*/ 	.short	0x0000
        /*0074*/ 	.byte	0x00, 0xf4, 0x21, 0x00


	//----- nvinfo : EIATTR_SPARSE_MMA_MASK
	.align		4
.L_23:
        /*0078*/ 	.byte	0x03, 0x50
        /*007a*/ 	.short	0x0000


	//----- nvinfo : EIATTR_MAXREG_COUNT
	.align		4
        /*007c*/ 	.byte	0x03, 0x1b
        /*007e*/ 	.short	0x00ff


	//----- nvinfo : EIATTR_EXIT_INSTR_OFFSETS
	.align		4
        /*0080*/ 	.byte	0x04, 0x1c
        /*0082*/ 	.short	(.L_25 - .L_24)


	//   ....[0]....
.L_24:
        /*0084*/ 	.word	0x00000290


	//   ....[1]....
        /*0088*/ 	.word	0x000002b0


	//----- nvinfo : EIATTR_REQNTID
	.align		4
.L_25:
        /*008c*/ 	.byte	0x04, 0x10
        /*008e*/ 	.short	(.L_27 - .L_26)
.L_26:
        /*0090*/ 	.word	0x00000080
        /*0094*/ 	.word	0x00000001
        /*0098*/ 	.word	0x00000001


	//----- nvinfo : EIATTR_CBANK_PARAM_SIZE
	.align		4
.L_27:
        /*009c*/ 	.byte	0x03, 0x19
        /*009e*/ 	.short	0x0034


	//----- nvinfo : EIATTR_PARAM_CBANK
	.align		4
        /*00a0*/ 	.byte	0x04, 0x0a
        /*00a2*/ 	.short	(.L_29 - .L_28)
	.align		4
.L_28:
        /*00a4*/ 	.word	index@(.nv.constant0.triton_poi_fused_add_convolution_relu_threshold_backward_4)
        /*00a8*/ 	.short	0x0210
        /*00aa*/ 	.short	0x0034


	//----- nvinfo : EIATTR_SW_WAR
	.align		4
.L_29:
        /*00ac*/ 	.byte	0x04, 0x36
        /*00ae*/ 	.short	(.L_31 - .L_30)
.L_30:
        /*00b0*/ 	.word	0x00000008
.L_31:


//--------------------- .nv.callgraph             --------------------------
	.section	.nv.callgraph,"",@"SHT_CUDA_CALLGRAPH"
	.align	4
	.sectionentsize	8
	.align		4
        /*0000*/ 	.word	0x00000000
	.align		4
        /*0004*/ 	.word	0xffffffff
	.align		4
        /*0008*/ 	.word	0x00000000
	.align		4
        /*000c*/ 	.word	0xfffffffe
	.align		4
        /*0010*/ 	.word	0x00000000
	.align		4
        /*0014*/ 	.word	0xfffffffd
	.align		4
        /*0018*/ 	.word	0x00000000
	.align		4
        /*001c*/ 	.word	0xfffffffc


//--------------------- .text.triton_poi_fused_add_convolution_relu_threshold_backward_4 --------------------------
	.section	.text.triton_poi_fused_add_convolution_relu_threshold_backward_4,"ax",@progbits
	.align	128
        .global         triton_poi_fused_add_convolution_relu_threshold_backward_4
        .type           triton_poi_fused_add_convolution_relu_threshold_backward_4,@function
        .size           triton_poi_fused_add_convolution_relu_threshold_backward_4,(.L_x_1 - triton_poi_fused_add_convolution_relu_threshold_backward_4)
        .other          triton_poi_fused_add_convolution_relu_threshold_backward_4,@"STO_CUDA_ENTRY STV_DEFAULT"
triton_poi_fused_add_convolution_relu_threshold_backward_4:
.text.triton_poi_fused_add_convolution_relu_threshold_backward_4:
[----:B------:R-:W0:Y:S02]  /*0000*/  LDC R1, c[0x0][0x28] ;  /* 0x00000a00ff017b82 */ /* 0x000e240000000800 */
[----:B------:R-:W1:Y:S01]  /*0010*/  S2R R0, SR_TID.X ;  /* 0x0000000000007919 */ /* 0x000e620000002100 */
[----:B------:R-:W2:Y:S01]  /*0020*/  LDC.64 R8, c[0x0][0x220] ;  /* 0x00008800ff087b82 */ /* 0x000ea20000000a00 */
[----:B------:R-:W-:Y:S01]  /*0030*/  CS2R R14, SRZ ;  /* 0x00000000000e7805 */ /* 0x000fe2000001ff00 */
[----:B------:R-:W-:Y:S01]  /*0040*/  ULDC.64 UR4, c[0x0][0x208] ;  /* 0x0000820000047ab9 */ /* 0x000fe20000000a00 */
[----:B------:R-:W3:Y:S01]  /*0050*/  S2R R3, SR_CTAID.X ;  /* 0x0000000000037919 */ /* 0x000ee20000002500 */
[----:B------:R-:W-:-:S04]  /*0060*/  ULDC.64 UR6, c[0x0][0x238] ;  /* 0x00008e0000067ab9 */ /* 0x000fc80000000a00 */
[----:B------:R-:W4:Y:S08]  /*0070*/  LDC.64 R6, c[0x0][0x218] ;  /* 0x00008600ff067b82 */ /* 0x000f300000000a00 */
[----:B------:R-:W5:Y:S01]  /*0080*/  LDC.64 R4, c[0x0][0x210] ;  /* 0x00008400ff047b82 */ /* 0x000f620000000a00 */
[----:B-1----:R-:W-:Y:S02]  /*0090*/  LOP3.LUT R0, R0, 0x7f, RZ, 0xc0, !PT ;  /* 0x0000007f00007812 */ /* 0x002fe400078ec0ff */
[----:B---3--:R-:W-:-:S03]  /*00a0*/  SHF.R.S32.HI R2, RZ, 0x18, R3 ;  /* 0x00000018ff027819 */ /* 0x008fc60000011403 */
[----:B------:R-:W-:Y:S01]  /*00b0*/  IMAD R0, R3, 0x80, R0 ;  /* 0x0000008003007824 */ /* 0x000fe200078e0200 */
[----:B------:R-:W-:-:S04]  /*00c0*/  SGXT R3, R2, 0x1 ;  /* 0x000000010203781a */ /* 0x000fc80000000200 */
[----:B------:R-:W-:Y:S02]  /*00d0*/  ISETP.GE.AND P0, PT, R0, 0x100, PT ;  /* 0x000001000000780c */ /* 0x000fe40003f06270 */
[----:B------:R-:W-:-:S04]  /*00e0*/  LEA.HI R3, R3, R0, RZ, 0x4 ;  /* 0x0000000003037211 */ /* 0x000fc800078f20ff */
[----:B------:R-:W-:Y:S02]  /*00f0*/  SHF.R.S32.HI R11, RZ, 0x4, R3 ;  /* 0x00000004ff0b7819 */ /* 0x000fe40000011403 */
[----:B------:R-:W1:Y:S02]  /*0100*/  LDC.64 R2, c[0x0][0x228] ;  /* 0x00008a00ff027b82 */ /* 0x000e640000000a00 */
[C---:B------:R-:W-:Y:S01]  /*0110*/  LEA.HI R10, R11.reuse, R11, RZ, 0x2 ;  /* 0x0000000b0b0a7211 */ /* 0x040fe200078f10ff */
[----:B----4-:R-:W-:-:S03]  /*0120*/  IMAD.WIDE R6, R11, 0x4, R6 ;  /* 0x000000040b067825 */ /* 0x010fc600078e0206 */
[----:B------:R-:W-:Y:S01]  /*0130*/  LOP3.LUT R10, R10, 0xfffffffc, RZ, 0xc0, !PT ;  /* 0xfffffffc0a0a7812 */ /* 0x000fe200078ec0ff */
[----:B-----5:R-:W-:Y:S01]  /*0140*/  IMAD.WIDE R4, R0, 0x4, R4 ;  /* 0x0000000400047825 */ /* 0x020fe200078e0204 */
[----:B------:R-:W3:Y:S03]  /*0150*/  @!P0 LDG.E.EL R14, desc[UR4][R6.64] ;  /* 0x00000004060e8981 */ /* 0x000ee6000c2e1900 */
[----:B------:R-:W-:Y:S02]  /*0160*/  IMAD.IADD R13, R11, 0x1, -R10 ;  /* 0x000000010b0d7824 */ /* 0x000fe400078e0a0a */
[----:B------:R-:W4:Y:S02]  /*0170*/  LDC.64 R10, c[0x0][0x230] ;  /* 0x00008c00ff0a7b82 */ /* 0x000f240000000a00 */
[----:B--2---:R-:W-:Y:S01]  /*0180*/  IMAD.WIDE R8, R13, 0x4, R8 ;  /* 0x000000040d087825 */ /* 0x004fe200078e0208 */
[----:B------:R-:W-:-:S06]  /*0190*/  CS2R R12, SRZ ;  /* 0x00000000000c7805 */ /* 0x000fcc000001ff00 */
[----:B------:R-:W3:Y:S01]  /*01a0*/  @!P0 LDG.E.EL R13, desc[UR4][R8.64] ;  /* 0x00000004080d8981 */ /* 0x000ee2000c2e1900 */
[----:B-1----:R-:W-:-:S03]  /*01b0*/  IMAD.WIDE R2, R0, 0x4, R2 ;  /* 0x0000000400027825 */ /* 0x002fc600078e0202 */
[----:B------:R-:W2:Y:S04]  /*01c0*/  @!P0 LDG.E R12, desc[UR4][R4.64] ;  /* 0x00000004040c8981 */ /* 0x000ea8000c1e1900 */
[----:B------:R-:W5:Y:S01]  /*01d0*/  @!P0 LDG.E R15, desc[UR4][R2.64] ;  /* 0x00000004020f8981 */ /* 0x000f62000c1e1900 */
[----:B---3--:R-:W-:-:S04]  /*01e0*/  FADD R13, R13, R14 ;  /* 0x0000000e0d0d7221 */ /* 0x008fc80000000000 */
[----:B--2---:R-:W-:-:S04]  /*01f0*/  FADD R12, R13, R12 ;  /* 0x0000000c0d0c7221 */ /* 0x004fc80000000000 */
[C---:B-----5:R-:W-:Y:S01]  /*0200*/  FADD R6, R12.reuse, R15 ;  /* 0x0000000f0c067221 */ /* 0x060fe20000000000 */
[----:B------:R-:W-:-:S04]  /*0210*/  FSETP.GEU.AND P1, PT, R12, -R15, PT ;  /* 0x8000000f0c00720b */ /* 0x000fc80003f2e000 */
[----:B------:R-:W-:Y:S01]  /*0220*/  FSEL R13, R6, RZ, P1 ;  /* 0x000000ff060d7208 */ /* 0x000fe20000800000 */
[C---:B----4-:R-:W-:Y:S01]  /*0230*/  IMAD.WIDE R6, R0.reuse, 0x4, R10 ;  /* 0x0000000400067825 */ /* 0x050fe200078e020a */
[----:B------:R-:W-:Y:S02]  /*0240*/  IADD3 R8, P1, R0, UR6, RZ ;  /* 0x0000000600087c10 */ /* 0x000fe4000ff3e0ff */
[----:B------:R-:W-:Y:S02]  /*0250*/  FSETP.GTU.AND P2, PT, R13, RZ, PT ;  /* 0x000000ff0d00720b */ /* 0x000fe40003f4c000 */
[----:B------:R-:W-:Y:S01]  /*0260*/  LEA.HI.X.SX32 R9, R0, UR7, 0x1, P1 ;  /* 0x0000000700097c11 */ /* 0x000fe200088f0eff */
[----:B------:R1:W-:Y:S01]  /*0270*/  @!P0 STG.E desc[UR4][R6.64], R13 ;  /* 0x0000000d06008986 */ /* 0x0003e2000c101904 */
[----:B------:R-:W-:Y:S01]  /*0280*/  SEL R3, RZ, 0x1, P2 ;  /* 0x00000001ff037807 */ /* 0x000fe20001000000 */
[----:B------:R-:W-:Y:S08]  /*0290*/  @P0 EXIT ;  /* 0x000000000000094d */ /* 0x000ff00003800000 */
[----:B------:R-:W-:Y:S01]  /*02a0*/  STG.E.U8 desc[UR4][R8.64], R3 ;  /* 0x0000000308007986 */ /* 0x000fe2000c101104 */
[----:B------:R-:W-:Y:S05]  /*02b0*/  EXIT ;  /* 0x000000000000794d */ /* 0x000fea0003800000 */
.L_x_0:
[----:B------:R-:W-:-:S00]  /*02c0*/  BRA `(.L_x_0) ;  /* 0xfffffffc00fc7947 */ /* 0x000fc0000383ffff */
[----:B------:R-:W-:-:S00]  /*02d0*/  NOP ;  /* 0x0000000000007918 */ /* 0x000fc00000000000 */
        /* <DEDUP_REMOVED lines=10> */
.L_x_1:


//--------------------- .nv.constant0.triton_poi_fused_add_convolution_relu_threshold_backward_4 --------------------------
	.section	.nv.constant0.triton_poi_fused_add_convolution_relu_threshold_backward_4,"a",@progbits
	.sectionflags	@""
	.align	4
.nv.constant0.triton_poi_fused_add_convolution_relu_threshold_backward_4:
	.zero		580
